	.headerflags	@"EF_CUDA_TEXMODE_UNIFIED EF_CUDA_64BIT_ADDRESS EF_CUDA_ACCELERATORS EF_CUDA_SM90 EF_CUDA_VIRTUAL_SM(EF_CUDA_SM90)"
	.elftype	@"ET_EXEC"


//--------------------- .nv.info                  --------------------------
	.section	.nv.info,"",@"SHT_CUDA_INFO"
	.align	4


	//----- nvinfo : EIATTR_REGCOUNT
	.align		4
        /*0000*/ 	.byte	0x04, 0x2f
        /*0002*/ 	.short	(.L_1 - .L_0)
	.align		4
.L_0:
        /*0004*/ 	.word	index@(triton_poi_fused_add_clone_mul_6)
        /*0008*/ 	.word	0x0000001e


	//----- nvinfo : EIATTR_MIN_STACK_SIZE
	.align		4
.L_1:
        /*000c*/ 	.byte	0x04, 0x12
        /*000e*/ 	.short	(.L_3 - .L_2)
	.align		4
.L_2:
        /*0010*/ 	.word	index@(triton_poi_fused_add_clone_mul_6)
        /*0014*/ 	.word	0x00000000


	//----- nvinfo : EIATTR_FRAME_SIZE
	.align		4
.L_3:
        /*0018*/ 	.byte	0x04, 0x11
        /*001a*/ 	.short	(.L_5 - .L_4)
	.align		4
.L_4:
        /*001c*/ 	.word	index@(triton_poi_fused_add_clone_mul_6)
        /*0020*/ 	.word	0x00000000


	//----- nvinfo : EIATTR_MIN_STACK_SIZE
	.align		4
.L_5:
        /*0024*/ 	.byte	0x04, 0x12
        /*0026*/ 	.short	(.L_7 - .L_6)
	.align		4
.L_6:
        /*0028*/ 	.word	index@(triton_poi_fused_add_clone_mul_6)
        /*002c*/ 	.word	0x00000000
.L_7:


//--------------------- .nv.info.triton_poi_fused_add_clone_mul_6 --------------------------
	.section	.nv.info.triton_poi_fused_add_clone_mul_6,"",@"SHT_CUDA_INFO"
	.sectionflags	@""
	.align	4


	//----- nvinfo : EIATTR_CUDA_API_VERSION
	.align		4
        /*0000*/ 	.byte	0x04, 0x37
        /*0002*/ 	.short	(.L_9 - .L_8)
.L_8:
        /*0004*/ 	.word	0x0000007c


	//----- nvinfo : EIATTR_KPARAM_INFO
	.align		4
.L_9:
        /*0008*/ 	.byte	0x04, 0x17
        /*000a*/ 	.short	(.L_11 - .L_10)
.L_10:
        /*000c*/ 	.word	0x00000000
        /*0010*/ 	.short	0x0006
        /*0012*/ 	.short	0x002c
        /*0014*/ 	.byte	0x00, 0xf0, 0x11, 0x00


	//----- nvinfo : EIATTR_KPARAM_INFO
	.align		4
.L_11:
        /*0018*/ 	.byte	0x04, 0x17
        /*001a*/ 	.short	(.L_13 - .L_12)
.L_12:
        /*001c*/ 	.word	0x00000000
        /*0020*/ 	.short	0x0005
        /*0022*/ 	.short	0x0028
        /*0024*/ 	.byte	0x00, 0xf0, 0x11, 0x00


	//----- nvinfo : EIATTR_KPARAM_INFO
	.align		4
.L_13:
        /*0028*/ 	.byte	0x04, 0x17
        /*002a*/ 	.short	(.L_15 - .L_14)
.L_14:
        /*002c*/ 	.word	0x00000000
        /*0030*/ 	.short	0x0004
        /*0032*/ 	.short	0x0020
        /*0034*/ 	.byte	0x00, 0xf4, 0x21, 0x00


	//----- nvinfo : EIATTR_KPARAM_INFO
	.align		4
.L_15:
        /*0038*/ 	.byte	0x04, 0x17
        /*003a*/ 	.short	(.L_17 - .L_16)
.L_16:
        /*003c*/ 	.word	0x00000000
        /*0040*/ 	.short	0x0003
        /*0042*/ 	.short	0x0018
        /*0044*/ 	.byte	0x00, 0xf4, 0x21, 0x00


	//----- nvinfo : EIATTR_KPARAM_INFO
	.align		4
.L_17:
        /*0048*/ 	.byte	0x04, 0x17
        /*004a*/ 	.short	(.L_19 - .L_18)
.L_18:
        /*004c*/ 	.word	0x00000000
        /*0050*/ 	.short	0x0002
        /*0052*/ 	.short	0x0010
        /*0054*/ 	.byte	0x00, 0xf4, 0x21, 0x00


	//----- nvinfo : EIATTR_KPARAM_INFO
	.align		4
.L_19:
        /*0058*/ 	.byte	0x04, 0x17
        /*005a*/ 	.short	(.L_21 - .L_20)
.L_20:
        /*005c*/ 	.word	0x00000000
        /*0060*/ 	.short	0x0001
        /*0062*/ 	.short	0x0008
        /*0064*/ 	.byte	0x00, 0xf4, 0x21, 0x00


	//----- nvinfo : EIATTR_KPARAM_INFO
	.align		4
.L_21:
        /*0068*/ 	.byte	0x04, 0x17
        /*006a*/ 	.short	(.L_23 - .L_22)
.L_22:
        /*006c*/ 	.word	0x00000000
        /*0070*/ 	.short	0x0000
        /*0072*/ 	.short	0x0000
        /*0074*/ 	.byte	0x00, 0xf4, 0x21, 0x00


	//----- nvinfo : EIATTR_SPARSE_MMA_MASK
	.align		4
.L_23:
        /*0078*/ 	.byte	0x03, 0x50
        /*007a*/ 	.short	0x0000


	//----- nvinfo : EIATTR_MAXREG_COUNT
	.align		4
        /*007c*/ 	.byte	0x03, 0x1b
        /*007e*/ 	.short	0x00ff


	//----- nvinfo : EIATTR_EXIT_INSTR_OFFSETS
	.align		4
        /*0080*/ 	.byte	0x04, 0x1c
        /*0082*/ 	.short	(.L_25 - .L_24)


	//   ....[0]....
.L_24:
        /*0084*/ 	.word	0x00000d50


	//   ....[1]....
        /*0088*/ 	.word	0x00000d70


	//----- nvinfo : EIATTR_REQNTID
	.align		4
.L_25:
        /*008c*/ 	.byte	0x04, 0x10
        /*008e*/ 	.short	(.L_27 - .L_26)
.L_26:
        /*0090*/ 	.word	0x00000080
        /*0094*/ 	.word	0x00000001
        /*0098*/ 	.word	0x00000001


	//----- nvinfo : EIATTR_CBANK_PARAM_SIZE
	.align		4
.L_27:
        /*009c*/ 	.byte	0x03, 0x19
        /*009e*/ 	.short	0x0030


	//----- nvinfo : EIATTR_PARAM_CBANK
	.align		4
        /*00a0*/ 	.byte	0x04, 0x0a
        /*00a2*/ 	.short	(.L_29 - .L_28)
	.align		4
.L_28:
        /*00a4*/ 	.word	index@(.nv.constant0.triton_poi_fused_add_clone_mul_6)
        /*00a8*/ 	.short	0x0210
        /*00aa*/ 	.short	0x0030


	//----- nvinfo : EIATTR_SW_WAR
	.align		4
.L_29:
        /*00ac*/ 	.byte	0x04, 0x36
        /*00ae*/ 	.short	(.L_31 - .L_30)
.L_30:
        /*00b0*/ 	.word	0x00000008
.L_31:


//--------------------- .nv.callgraph             --------------------------
	.section	.nv.callgraph,"",@"SHT_CUDA_CALLGRAPH"
	.align	4
	.sectionentsize	8
	.align		4
        /*0000*/ 	.word	0x00000000
	.align		4
        /*0004*/ 	.word	0xffffffff
	.align		4
        /*0008*/ 	.word	0x00000000
	.align		4
        /*000c*/ 	.word	0xfffffffe
	.align		4
        /*0010*/ 	.word	0x00000000
	.align		4
        /*0014*/ 	.word	0xfffffffd
	.align		4
        /*0018*/ 	.word	0x00000000
	.align		4
        /*001c*/ 	.word	0xfffffffc


//--------------------- .text.triton_poi_fused_add_clone_mul_6 --------------------------
	.section	.text.triton_poi_fused_add_clone_mul_6,"ax",@progbits
	.sectionflags	@"SHF_BARRIERS=1"
	.align	128
        .global         triton_poi_fused_add_clone_mul_6
        .type           triton_poi_fused_add_clone_mul_6,@function
        .size           triton_poi_fused_add_clone_mul_6,(.L_x_1 - triton_poi_fused_add_clone_mul_6)
        .other          triton_poi_fused_add_clone_mul_6,@"STO_CUDA_ENTRY STV_DEFAULT"
triton_poi_fused_add_clone_mul_6:
.text.triton_poi_fused_add_clone_mul_6:
[----:B------:R-:W0:Y:S01]  /*0000*/  LDC R1, c[0x0][0x28] ;  /* 0x00000a00ff017b82 */ /* 0x000e220000000800 */
[----:B------:R-:W1:Y:S07]  /*0010*/  S2R R14, SR_TID.X ;  /* 0x00000000000e7919 */ /* 0x000e6e0000002100 */
[----:B------:R-:W2:Y:S01]  /*0020*/  S2UR UR4, SR_CTAID.X ;  /* 0x00000000000479c3 */ /* 0x000ea20000002500 */
[----:B------:R-:W-:Y:S01]  /*0030*/  HFMA2.MMA R13, -RZ, RZ, 0, 0 ;  /* 0x00000000ff0d7435 */ /* 0x000fe200000001ff */
[----:B------:R-:W-:Y:S01]  /*0040*/  CS2R R10, SRZ ;  /* 0x00000000000a7805 */ /* 0x000fe2000001ff00 */
[----:B------:R-:W3:Y:S01]  /*0050*/  S2R R0, SR_CTAID.Y ;  /* 0x0000000000007919 */ /* 0x000ee20000002600 */
[----:B------:R-:W-:Y:S01]  /*0060*/  ULDC.64 UR6, c[0x0][0x208] ;  /* 0x0000820000067ab9 */ /* 0x000fe20000000a00 */
[----:B--2---:R-:W-:Y:S01]  /*0070*/  USHF.L.U32 UR4, UR4, 0x2, URZ ;  /* 0x0000000204047899 */ /* 0x004fe2000800063f */
[----:B-1----:R-:W-:-:S02]  /*0080*/  SHF.R.U32.HI R9, RZ, 0x1, R14 ;  /* 0x00000001ff097819 */ /* 0x002fc4000001160e */
[----:B------:R-:W-:Y:S02]  /*0090*/  SHF.R.U32.HI R12, RZ, 0x1, R14 ;  /* 0x00000001ff0c7819 */ /* 0x000fe4000001160e */
[----:B------:R-:W-:Y:S01]  /*00a0*/  SGXT.U32 R9, R9, 0x4 ;  /* 0x000000040909781a */ /* 0x000fe20000000000 */
[----:B---3--:R-:W-:Y:S01]  /*00b0*/  IMAD.SHL.U32 R23, R0, 0x40, RZ ;  /* 0x0000004000177824 */ /* 0x008fe200078e00ff */
[----:B------:R-:W-:Y:S01]  /*00c0*/  SHF.R.S32.HI R19, RZ, 0x19, R0 ;  /* 0x00000019ff137819 */ /* 0x000fe20000011400 */
[----:B------:R-:W-:Y:S01]  /*00d0*/  IMAD.MOV.U32 R0, RZ, RZ, RZ ;  /* 0x000000ffff007224 */ /* 0x000fe200078e00ff */
[----:B------:R-:W-:Y:S02]  /*00e0*/  LOP3.LUT R3, R9, 0x10, R12, 0xf8, !PT ;  /* 0x0000001009037812 */ /* 0x000fe400078ef80c */
[----:B------:R-:W-:Y:S02]  /*00f0*/  SGXT R19, R19, 0x1 ;  /* 0x000000011313781a */ /* 0x000fe40000000200 */
[----:B------:R-:W-:-:S02]  /*0100*/  LOP3.LUT R22, R3, 0x20, R12, 0xf8, !PT ;  /* 0x0000002003167812 */ /* 0x000fc400078ef80c */
[----:B------:R-:W1:Y:S01]  /*0110*/  LDC.64 R2, c[0x0][0x218] ;  /* 0x00008600ff027b82 */ /* 0x000e620000000a00 */
[----:B------:R-:W-:Y:S02]  /*0120*/  LOP3.LUT R8, R14, 0x1, RZ, 0xc0, !PT ;  /* 0x000000010e087812 */ /* 0x000fe400078ec0ff */
[----:B------:R-:W-:Y:S02]  /*0130*/  LOP3.LUT R22, R22, R23, RZ, 0xfc, !PT ;  /* 0x0000001716167212 */ /* 0x000fe400078efcff */
[----:B------:R-:W-:Y:S02]  /*0140*/  LEA R21, R8, UR4, 0x1 ;  /* 0x0000000408157c11 */ /* 0x000fe4000f8e08ff */
[----:B------:R-:W-:Y:S02]  /*0150*/  LEA.HI R20, R19, R22, RZ, 0x4 ;  /* 0x0000001613147211 */ /* 0x000fe400078f20ff */
[----:B------:R-:W-:Y:S02]  /*0160*/  ISETP.GE.AND P0, PT, R21, 0x4, PT ;  /* 0x000000041500780c */ /* 0x000fe40003f06270 */
[----:B------:R-:W-:-:S02]  /*0170*/  SHF.R.S32.HI R20, RZ, 0x4, R20 ;  /* 0x00000004ff147819 */ /* 0x000fc40000011414 */
[----:B------:R-:W-:-:S03]  /*0180*/  ISETP.LT.AND P0, PT, R22, 0x40, !P0 ;  /* 0x000000401600780c */ /* 0x000fc60004701270 */
[----:B------:R-:W-:-:S04]  /*0190*/  IMAD R27, R20, 0x4, R21 ;  /* 0x00000004141b7824 */ /* 0x000fc800078e0215 */
[----:B------:R-:W-:-:S04]  /*01a0*/  IMAD R27, R27, 0x3, RZ ;  /* 0x000000031b1b7824 */ /* 0x000fc800078e02ff */
[----:B-1----:R-:W-:Y:S01]  /*01b0*/  IMAD.WIDE R24, R27, 0x4, R2 ;  /* 0x000000041b187825 */ /* 0x002fe200078e0202 */
[----:B------:R-:W-:-:S03]  /*01c0*/  IADD3 R17, R27, 0x3, RZ ;  /* 0x000000031b117810 */ /* 0x000fc60007ffe0ff */
[----:B------:R-:W-:Y:S01]  /*01d0*/  VIADD R5, R27, 0x4 ;  /* 0x000000041b057836 */ /* 0x000fe20000000000 */
[----:B------:R-:W2:Y:S01]  /*01e0*/  @P0 LDG.E.EL R10, desc[UR6][R24.64] ;  /* 0x00000006180a0981 */ /* 0x000ea2000c2e1900 */
[--C-:B------:R-:W-:Y:S01]  /*01f0*/  IMAD.WIDE R16, R17, 0x4, R2.reuse ;  /* 0x0000000411107825 */ /* 0x100fe200078e0202 */
[----:B------:R-:W-:Y:S02]  /*0200*/  IADD3 R7, R27, 0x2, RZ ;  /* 0x000000021b077810 */ /* 0x000fe40007ffe0ff */
[----:B------:R1:W3:Y:S01]  /*0210*/  @P0 LDG.E.EL R13, desc[UR6][R24.64+0x4] ;  /* 0x00000406180d0981 */ /* 0x0002e2000c2e1900 */
[----:B------:R-:W-:Y:S01]  /*0220*/  IMAD.WIDE R4, R5, 0x4, R2 ;  /* 0x0000000405047825 */ /* 0x000fe200078e0202 */
[----:B------:R-:W-:Y:S02]  /*0230*/  IADD3 R27, R27, 0x5, RZ ;  /* 0x000000051b1b7810 */ /* 0x000fe40007ffe0ff */
[----:B------:R4:W5:Y:S01]  /*0240*/  @P0 LDG.E.EL R0, desc[UR6][R16.64] ;  /* 0x0000000610000981 */ /* 0x000962000c2e1900 */
[----:B------:R-:W-:-:S02]  /*0250*/  IMAD.MOV.U32 R15, RZ, RZ, RZ ;  /* 0x000000ffff0f7224 */ /* 0x000fc400078e00ff */
[--C-:B------:R-:W-:Y:S01]  /*0260*/  IMAD.WIDE R6, R7, 0x4, R2.reuse ;  /* 0x0000000407067825 */ /* 0x100fe200078e0202 */
[----:B------:R4:W5:Y:S03]  /*0270*/  @P0 LDG.E.EL R11, desc[UR6][R4.64] ;  /* 0x00000006040b0981 */ /* 0x000966000c2e1900 */
[----:B------:R-:W-:Y:S01]  /*0280*/  IMAD.MOV.U32 R18, RZ, RZ, RZ ;  /* 0x000000ffff127224 */ /* 0x000fe200078e00ff */
[----:B------:R-:W5:Y:S01]  /*0290*/  @P0 LDG.E.EL R15, desc[UR6][R6.64] ;  /* 0x00000006060f0981 */ /* 0x000f62000c2e1900 */
[----:B------:R-:W-:Y:S01]  /*02a0*/  IMAD.WIDE R2, R27, 0x4, R2 ;  /* 0x000000041b027825 */ /* 0x000fe200078e0202 */
[----:B------:R-:W-:Y:S01]  /*02b0*/  LEA.HI R19, R19, R22, RZ, 0x2 ;  /* 0x0000001613137211 */ /* 0x000fe200078f10ff */
[----:B-1----:R-:W1:Y:S03]  /*02c0*/  LDC.64 R24, c[0x0][0x210] ;  /* 0x00008400ff187b82 */ /* 0x002e660000000a00 */
[----:B------:R4:W5:Y:S01]  /*02d0*/  @P0 LDG.E.EL R18, desc[UR6][R2.64] ;  /* 0x0000000602120981 */ /* 0x000962000c2e1900 */
[----:B------:R-:W-:-:S02]  /*02e0*/  SHF.R.S32.HI R26, RZ, 0x2, R19 ;  /* 0x00000002ff1a7819 */ /* 0x000fc40000011413 */
[----:B------:R-:W-:Y:S02]  /*02f0*/  LOP3.LUT R19, R19, 0x3ffffffc, RZ, 0xc0, !PT ;  /* 0x3ffffffc13137812 */ /* 0x000fe400078ec0ff */
[----:B------:R-:W-:Y:S01]  /*0300*/  LEA.HI R27, R26, R26, RZ, 0x2 ;  /* 0x0000001a1a1b7211 */ /* 0x000fe200078f10ff */
[----:B----4-:R-:W4:Y:S03]  /*0310*/  LDC.64 R16, c[0x0][0x220] ;  /* 0x00008800ff107b82 */ /* 0x010f260000000a00 */
[----:B------:R-:W-:Y:S01]  /*0320*/  LOP3.LUT R27, R27, 0xfffffffc, RZ, 0xc0, !PT ;  /* 0xfffffffc1b1b7812 */ /* 0x000fe200078ec0ff */
[----:B0-----:R-:W-:-:S03]  /*0330*/  IMAD.IADD R4, R22, 0x1, -R19 ;  /* 0x0000000116047824 */ /* 0x001fc600078e0a13 */
[----:B------:R-:W-:-:S04]  /*0340*/  IADD3 R27, R26, -R27, RZ ;  /* 0x8000001b1a1b7210 */ /* 0x000fc80007ffe0ff */
[----:B------:R-:W-:-:S05]  /*0350*/  LEA R27, R4, R27, 0x2 ;  /* 0x0000001b041b7211 */ /* 0x000fca00078e10ff */
[----:B------:R-:W-:-:S05]  /*0360*/  IMAD R20, R20, 0x40, R27 ;  /* 0x0000004014147824 */ /* 0x000fca00078e021b */
[----:B------:R-:W-:Y:S01]  /*0370*/  LEA R3, R21, R20, 0x4 ;  /* 0x0000001415037211 */ /* 0x000fe200078e20ff */
[----:B------:R-:W-:Y:S01]  /*0380*/  IMAD.MOV.U32 R20, RZ, RZ, RZ ;  /* 0x000000ffff147224 */ /* 0x000fe200078e00ff */
[----:B------:R-:W-:-:S03]  /*0390*/  MOV R19, RZ ;  /* 0x000000ff00137202 */ /* 0x000fc60000000f00 */
[C---:B------:R-:W-:Y:S02]  /*03a0*/  VIADD R5, R3.reuse, 0x10 ;  /* 0x0000001003057836 */ /* 0x040fe40000000000 */
[----:B-1----:R-:W-:-:S04]  /*03b0*/  IMAD.WIDE R2, R3, 0x4, R24 ;  /* 0x0000000403027825 */ /* 0x002fc800078e0218 */
[----:B------:R-:W-:Y:S01]  /*03c0*/  IMAD.WIDE R4, R5, 0x4, R24 ;  /* 0x0000000405047825 */ /* 0x000fe200078e0218 */
[----:B------:R-:W5:Y:S04]  /*03d0*/  @P0 LDG.E.EL R20, desc[UR6][R2.64] ;  /* 0x0000000602140981 */ /* 0x000f68000c2e1900 */
[----:B------:R0:W5:Y:S01]  /*03e0*/  @P0 LDG.E.EL R19, desc[UR6][R4.64] ;  /* 0x0000000604130981 */ /* 0x000162000c2e1900 */
[----:B------:R-:W-:-:S04]  /*03f0*/  SHF.L.U32 R24, R14, 0x1, RZ ;  /* 0x000000010e187819 */ /* 0x000fc800000006ff */
[----:B------:R-:W-:-:S04]  /*0400*/  LOP3.LUT R6, R23, 0x3e, R24, 0xf8, !PT ;  /* 0x0000003e17067812 */ /* 0x000fc800078ef818 */
[----:B------:R-:W-:Y:S02]  /*0410*/  SHF.R.S32.HI R7, RZ, 0x1f, R6 ;  /* 0x0000001fff077819 */ /* 0x000fe40000011406 */
[----:B------:R-:W-:Y:S02]  /*0420*/  SHF.R.U32.HI R23, RZ, 0x5, R14 ;  /* 0x00000005ff177819 */ /* 0x000fe4000001160e */
[----:B------:R-:W-:Y:S02]  /*0430*/  LEA.HI R25, R7, R6, RZ, 0x2 ;  /* 0x0000000607197211 */ /* 0x000fe400078f10ff */
[----:B------:R-:W-:Y:S02]  /*0440*/  SGXT.U32 R23, R23, 0x2 ;  /* 0x000000021717781a */ /* 0x000fe40000000000 */
[----:B------:R-:W-:Y:S02]  /*0450*/  LOP3.LUT R27, R25, 0xfffffffc, RZ, 0xc0, !PT ;  /* 0xfffffffc191b7812 */ /* 0x000fe400078ec0ff */
[----:B------:R-:W-:-:S02]  /*0460*/  LOP3.LUT R7, R23, UR4, RZ, 0xfc, !PT ;  /* 0x0000000417077c12 */ /* 0x000fc4000f8efcff */
[----:B------:R-:W-:Y:S01]  /*0470*/  SHF.L.U32 R25, R25, 0x2, RZ ;  /* 0x0000000219197819 */ /* 0x000fe200000006ff */
[C---:B0-----:R-:W-:Y:S01]  /*0480*/  IMAD.IADD R4, R6.reuse, 0x1, -R27 ;  /* 0x0000000106047824 */ /* 0x041fe200078e0a1b */
[----:B------:R-:W-:Y:S02]  /*0490*/  ISETP.GE.AND P1, PT, R7, 0x4, PT ;  /* 0x000000040700780c */ /* 0x000fe40003f26270 */
[----:B------:R-:W-:Y:S01]  /*04a0*/  LOP3.LUT R25, R25, 0xfffffff0, RZ, 0xc0, !PT ;  /* 0xfffffff019197812 */ /* 0x000fe200078ec0ff */
[----:B------:R-:W-:Y:S01]  /*04b0*/  IMAD R4, R7, 0x4, R4 ;  /* 0x0000000407047824 */ /* 0x000fe200078e0204 */
[----:B------:R-:W-:Y:S02]  /*04c0*/  ISETP.LT.AND P1, PT, R6, 0x40, !P1 ;  /* 0x000000400600780c */ /* 0x000fe40004f21270 */
[----:B------:R-:W-:Y:S01]  /*04d0*/  CS2R R2, SRZ ;  /* 0x0000000000027805 */ /* 0x000fe2000001ff00 */
[----:B------:R-:W0:Y:S01]  /*04e0*/  LDC.64 R6, c[0x0][0x228] ;  /* 0x00008a00ff067b82 */ /* 0x000e220000000a00 */
[----:B------:R-:W-:-:S05]  /*04f0*/  IADD3 R25, R4, R25, RZ ;  /* 0x0000001904197210 */ /* 0x000fca0007ffe0ff */
[----:B----4-:R-:W-:-:S05]  /*0500*/  IMAD.WIDE R16, R25, 0x4, R16 ;  /* 0x0000000419107825 */ /* 0x010fca00078e0210 */
[----:B------:R1:W4:Y:S01]  /*0510*/  @P1 LDG.E.EL.64 R2, desc[UR6][R16.64] ;  /* 0x0000000610021981 */ /* 0x000322000c2e1b00 */
[----:B------:R-:W-:Y:S01]  /*0520*/  IMAD R21, R22, 0x4, R21 ;  /* 0x0000000416157824 */ /* 0x000fe200078e0215 */
[----:B------:R-:W-:-:S03]  /*0530*/  CS2R R4, SRZ ;  /* 0x0000000000047805 */ /* 0x000fc6000001ff00 */
[----:B0-----:R-:W-:-:S05]  /*0540*/  IMAD.WIDE R6, R21, 0x4, R6 ;  /* 0x0000000415067825 */ /* 0x001fca00078e0206 */
[----:B------:R0:W4:Y:S01]  /*0550*/  @P0 LDG.E.EL.64 R4, desc[UR6][R6.64] ;  /* 0x0000000606040981 */ /* 0x000122000c2e1b00 */
[----:B------:R-:W0:Y:S01]  /*0560*/  S2UR UR5, SR_CgaCtaId ;  /* 0x00000000000579c3 */ /* 0x000e220000008800 */
[----:B------:R-:W-:Y:S02]  /*0570*/  UMOV UR4, 0x400 ;  /* 0x0000040000047882 */ /* 0x000fe40000000000 */
[----:B0-----:R-:W-:Y:S01]  /*0580*/  UPRMT UR4, UR5, 0x654, UR4 ;  /* 0x0000065405047896 */ /* 0x001fe20008000004 */
[C---:B--2---:R-:W-:Y:S02]  /*0590*/  FSETP.NAN.AND P2, PT, R10.reuse, R10, PT ;  /* 0x0000000a0a00720b */ /* 0x044fe40003f48000 */
[----:B---3--:R-:W-:-:S04]  /*05a0*/  FSETP.GT.AND P1, PT, R10, R13, PT ;  /* 0x0000000d0a00720b */ /* 0x008fc80003f24000 */
[----:B------:R-:W-:Y:S02]  /*05b0*/  FSEL R25, R10, R13, P1 ;  /* 0x0000000d0a197208 */ /* 0x000fe40000800000 */
[----:B-----5:R-:W-:Y:S02]  /*05c0*/  FSETP.GT.AND P1, PT, R0, R11, PT ;  /* 0x0000000b0000720b */ /* 0x020fe40003f24000 */
[----:B------:R-:W-:Y:S02]  /*05d0*/  FSEL R22, R10, R25, P2 ;  /* 0x000000190a167208 */ /* 0x000fe40001000000 */
[C---:B------:R-:W-:Y:S02]  /*05e0*/  FSETP.NAN.AND P2, PT, R0.reuse, R0, PT ;  /* 0x000000000000720b */ /* 0x040fe40003f48000 */
[----:B-1----:R-:W-:Y:S02]  /*05f0*/  FSEL R17, R0, R11, P1 ;  /* 0x0000000b00117208 */ /* 0x002fe40000800000 */
[----:B------:R-:W-:-:S02]  /*0600*/  FSETP.GT.AND P3, PT, R22, R15, PT ;  /* 0x0000000f1600720b */ /* 0x000fc40003f64000 */
[----:B------:R-:W-:-:S04]  /*0610*/  FSEL R17, R0, R17, P2 ;  /* 0x0000001100117208 */ /* 0x000fc80001000000 */
[----:B------:R-:W-:Y:S02]  /*0620*/  FSETP.GT.AND P1, PT, R17, R18, PT ;  /* 0x000000121100720b */ /* 0x000fe40003f24000 */
[----:B------:R-:W-:-:S05]  /*0630*/  FSETP.NAN.AND P2, PT, R22, R22, PT ;  /* 0x000000161600720b */ /* 0x000fca0003f48000 */
[----:B------:R-:W-:Y:S02]  /*0640*/  @!P3 FSEL R22, R22, R15, P2 ;  /* 0x0000000f1616b208 */ /* 0x000fe40001000000 */
[----:B------:R-:W-:-:S04]  /*0650*/  FSETP.NAN.AND P2, PT, R17, R17, PT ;  /* 0x000000111100720b */ /* 0x000fc80003f48000 */
[----:B------:R-:W-:Y:S01]  /*0660*/  @!P1 FSEL R17, R17, R18, P2 ;  /* 0x0000001211119208 */ /* 0x000fe20001000000 */
[----:B------:R-:W-:-:S04]  /*0670*/  FADD R10, -R22, R10 ;  /* 0x0000000a160a7221 */ /* 0x000fc80000000100 */
[C---:B------:R-:W-:Y:S01]  /*0680*/  FADD R0, -R17.reuse, R0 ;  /* 0x0000000011007221 */ /* 0x040fe20000000100 */
[C---:B------:R-:W-:Y:S01]  /*0690*/  FADD R11, -R17.reuse, R11 ;  /* 0x0000000b110b7221 */ /* 0x040fe20000000100 */
[----:B------:R-:W-:Y:S01]  /*06a0*/  FADD R18, -R17, R18 ;  /* 0x0000001211127221 */ /* 0x000fe20000000100 */
[----:B------:R-:W-:Y:S01]  /*06b0*/  FADD R13, -R22, R13 ;  /* 0x0000000d160d7221 */ /* 0x000fe20000000100 */
[----:B------:R-:W-:Y:S01]  /*06c0*/  FMUL R7, R0, 1.4426950216293334961 ;  /* 0x3fb8aa3b00077820 */ /* 0x000fe20000400000 */
[----:B------:R-:W-:Y:S01]  /*06d0*/  FMUL R17, R11, 1.4426950216293334961 ;  /* 0x3fb8aa3b0b117820 */ /* 0x000fe20000400000 */
[----:B------:R-:W-:Y:S01]  /*06e0*/  FMUL R10, R10, 1.4426950216293334961 ;  /* 0x3fb8aa3b0a0a7820 */ /* 0x000fe20000400000 */
[----:B------:R-:W-:Y:S01]  /*06f0*/  FMUL R18, R18, 1.4426950216293334961 ;  /* 0x3fb8aa3b12127820 */ /* 0x000fe20000400000 */
[----:B------:R-:W-:Y:S01]  /*0700*/  FMUL R6, R13, 1.4426950216293334961 ;  /* 0x3fb8aa3b0d067820 */ /* 0x000fe20000400000 */
[----:B------:R-:W-:Y:S01]  /*0710*/  FSETP.GEU.AND P2, PT, R7, -126, PT ;  /* 0xc2fc00000700780b */ /* 0x000fe20003f4e000 */
[----:B------:R-:W-:Y:S01]  /*0720*/  FADD R15, -R22, R15 ;  /* 0x0000000f160f7221 */ /* 0x000fe20000000100 */
[----:B------:R-:W-:-:S02]  /*0730*/  FSETP.GEU.AND P4, PT, R17, -126, PT ;  /* 0xc2fc00001100780b */ /* 0x000fc40003f8e000 */
[----:B------:R-:W-:Y:S01]  /*0740*/  FSETP.GEU.AND P1, PT, R10, -126, PT ;  /* 0xc2fc00000a00780b */ /* 0x000fe20003f2e000 */
[----:B------:R-:W-:Y:S01]  /*0750*/  FMUL R15, R15, 1.4426950216293334961 ;  /* 0x3fb8aa3b0f0f7820 */ /* 0x000fe20000400000 */
[----:B------:R-:W-:Y:S02]  /*0760*/  FSETP.GEU.AND P6, PT, R18, -126, PT ;  /* 0xc2fc00001200780b */ /* 0x000fe40003fce000 */
[----:B------:R-:W-:Y:S02]  /*0770*/  FSETP.GEU.AND P3, PT, R6, -126, PT ;  /* 0xc2fc00000600780b */ /* 0x000fe40003f6e000 */
[----:B------:R-:W-:-:S03]  /*0780*/  FSETP.GEU.AND P5, PT, R15, -126, PT ;  /* 0xc2fc00000f00780b */ /* 0x000fc60003fae000 */
[----:B------:R-:W-:Y:S02]  /*0790*/  @!P2 FMUL R7, R7, 0.5 ;  /* 0x3f0000000707a820 */ /* 0x000fe40000400000 */
[----:B------:R-:W-:Y:S02]  /*07a0*/  @!P4 FMUL R17, R17, 0.5 ;  /* 0x3f0000001111c820 */ /* 0x000fe40000400000 */
[----:B------:R-:W-:Y:S01]  /*07b0*/  @!P1 FMUL R10, R10, 0.5 ;  /* 0x3f0000000a0a9820 */ /* 0x000fe20000400000 */
[----:B------:R-:W0:Y:S01]  /*07c0*/  MUFU.EX2 R13, R7 ;  /* 0x00000007000d7308 */ /* 0x000e220000000800 */
[----:B------:R-:W-:Y:S02]  /*07d0*/  @!P6 FMUL R18, R18, 0.5 ;  /* 0x3f0000001212e820 */ /* 0x000fe40000400000 */
[----:B------:R-:W-:-:S05]  /*07e0*/  @!P3 FMUL R6, R6, 0.5 ;  /* 0x3f0000000606b820 */ /* 0x000fca0000400000 */
[----:B------:R-:W1:Y:S01]  /*07f0*/  MUFU.EX2 R16, R17 ;  /* 0x0000001100107308 */ /* 0x000e620000000800 */
[----:B------:R-:W-:-:S07]  /*0800*/  @!P5 FMUL R15, R15, 0.5 ;  /* 0x3f0000000f0fd820 */ /* 0x000fce0000400000 */
[----:B------:R-:W2:Y:S08]  /*0810*/  MUFU.EX2 R0, R18 ;  /* 0x0000001200007308 */ /* 0x000eb00000000800 */
[----:B------:R-:W3:Y:S08]  /*0820*/  MUFU.EX2 R10, R10 ;  /* 0x0000000a000a7308 */ /* 0x000ef00000000800 */
[----:B------:R-:W5:Y:S01]  /*0830*/  MUFU.EX2 R11, R6 ;  /* 0x00000006000b7308 */ /* 0x000f620000000800 */
[----:B0-----:R-:W-:Y:S01]  /*0840*/  @!P2 FMUL R13, R13, R13 ;  /* 0x0000000d0d0da220 */ /* 0x001fe20000400000 */
[----:B-1----:R-:W-:-:S06]  /*0850*/  @!P4 FMUL R16, R16, R16 ;  /* 0x000000101010c220 */ /* 0x002fcc0000400000 */
[----:B------:R-:W0:Y:S01]  /*0860*/  MUFU.EX2 R6, R15 ;  /* 0x0000000f00067308 */ /* 0x000e220000000800 */
[----:B--2---:R-:W-:Y:S01]  /*0870*/  @!P6 FMUL R0, R0, R0 ;  /* 0x000000000000e220 */ /* 0x004fe20000400000 */
[----:B------:R-:W-:Y:S01]  /*0880*/  FADD R7, R13, R16 ;  /* 0x000000100d077221 */ /* 0x000fe20000000000 */
[----:B---3--:R-:W-:Y:S01]  /*0890*/  @!P1 FMUL R10, R10, R10 ;  /* 0x0000000a0a0a9220 */ /* 0x008fe20000400000 */
[----:B-----5:R-:W-:Y:S02]  /*08a0*/  @!P3 FMUL R11, R11, R11 ;  /* 0x0000000b0b0bb220 */ /* 0x020fe40000400000 */
[----:B------:R-:W-:Y:S02]  /*08b0*/  FADD R17, R7, R0 ;  /* 0x0000000007117221 */ /* 0x000fe40000000000 */
[----:B------:R-:W-:Y:S01]  /*08c0*/  FADD R7, R10, R11 ;  /* 0x0000000b0a077221 */ /* 0x000fe20000000000 */
[----:B0-----:R-:W-:-:S04]  /*08d0*/  @!P5 FMUL R6, R6, R6 ;  /* 0x000000060606d220 */ /* 0x001fc80000400000 */
[----:B------:R-:W-:Y:S01]  /*08e0*/  FADD R15, R7, R6 ;  /* 0x00000006070f7221 */ /* 0x000fe20000000000 */
[----:B------:R-:W-:-:S04]  /*08f0*/  FSETP.GT.AND P2, PT, R17, 8.50705917302346158658e+37, PT ;  /* 0x7e8000001100780b */ /* 0x000fc80003f44000 */
[----:B------:R-:W-:Y:S02]  /*0900*/  FSETP.GT.AND P1, PT, R15, 8.50705917302346158658e+37, PT ;  /* 0x7e8000000f00780b */ /* 0x000fe40003f24000 */
[----:B------:R-:W-:Y:S02]  /*0910*/  FSETP.GEU.AND P4, PT, R17, 1.175494350822287508e-38, PT ;  /* 0x008000001100780b */ /* 0x000fe40003f8e000 */
[----:B------:R-:W-:-:S05]  /*0920*/  FSETP.GEU.AND P3, PT, R15, 1.175494350822287508e-38, PT ;  /* 0x008000000f00780b */ /* 0x000fca0003f6e000 */
[----:B------:R-:W-:Y:S01]  /*0930*/  @P2 FMUL R17, R17, 0.25 ;  /* 0x3e80000011112820 */ /* 0x000fe20000400000 */
[----:B------:R-:W-:-:S03]  /*0940*/  SHF.L.U32 R18, R8, 0x7, RZ ;  /* 0x0000000708127819 */ /* 0x000fc600000006ff */
[----:B------:R-:W-:Y:S02]  /*0950*/  @P1 FMUL R15, R15, 0.25 ;  /* 0x3e8000000f0f1820 */ /* 0x000fe40000400000 */
[----:B------:R-:W-:Y:S02]  /*0960*/  @!P4 FMUL R17, R17, 16777216 ;  /* 0x4b8000001111c820 */ /* 0x000fe40000400000 */
[----:B------:R-:W-:Y:S01]  /*0970*/  @!P3 FMUL R15, R15, 16777216 ;  /* 0x4b8000000f0fb820 */ /* 0x000fe20000400000 */
[----:B------:R-:W-:Y:S01]  /*0980*/  LOP3.LUT R25, R18, R9, RZ, 0xfc, !PT ;  /* 0x0000000912197212 */ /* 0x000fe200078efcff */
[----:B------:R-:W0:Y:S01]  /*0990*/  MUFU.RCP R7, R17 ;  /* 0x0000001100077308 */ /* 0x000e220000001000 */
[----:B------:R-:W-:-:S07]  /*09a0*/  @P2 FMUL R13, R13, 0.25 ;  /* 0x3e8000000d0d2820 */ /* 0x000fce0000400000 */
[----:B------:R-:W1:Y:S01]  /*09b0*/  MUFU.RCP R9, R15 ;  /* 0x0000000f00097308 */ /* 0x000e620000001000 */
[----:B------:R-:W-:Y:S01]  /*09c0*/  @P1 FMUL R10, R10, 0.25 ;  /* 0x3e8000000a0a1820 */ /* 0x000fe20000400000 */
[----:B------:R-:W-:Y:S01]  /*09d0*/  LOP3.LUT R25, R25, 0x10, R12, 0xf8, !PT ;  /* 0x0000001019197812 */ /* 0x000fe200078ef80c */
[----:B------:R-:W-:Y:S02]  /*09e0*/  @!P4 FMUL R13, R13, 16777216 ;  /* 0x4b8000000d0dc820 */ /* 0x000fe40000400000 */
[----:B------:R-:W-:Y:S01]  /*09f0*/  @!P3 FMUL R10, R10, 16777216 ;  /* 0x4b8000000a0ab820 */ /* 0x000fe20000400000 */
[----:B------:R-:W-:Y:S02]  /*0a00*/  LOP3.LUT R12, R25, 0x20, R12, 0xf8, !PT ;  /* 0x00000020190c7812 */ /* 0x000fe400078ef80c */
[----:B------:R-:W-:Y:S01]  /*0a10*/  LEA.HI R25, R18, UR4, RZ, 0x1d ;  /* 0x0000000412197c11 */ /* 0x000fe2000f8fe8ff */
[----:B0-----:R-:W-:Y:S01]  /*0a20*/  FMUL R18, R7, R13 ;  /* 0x0000000d07127220 */ /* 0x001fe20000400000 */
[----:B------:R-:W-:Y:S01]  /*0a30*/  LEA R17, R8, UR4, 0x4 ;  /* 0x0000000408117c11 */ /* 0x000fe2000f8e20ff */
[----:B-1----:R-:W-:-:S04]  /*0a40*/  FMUL R13, R9, R10 ;  /* 0x0000000a090d7220 */ /* 0x002fc80000400000 */
[C---:B------:R-:W-:Y:S01]  /*0a50*/  IMAD R8, R12.reuse, 0x4, R17 ;  /* 0x000000040c087824 */ /* 0x040fe200078e0211 */
[----:B------:R-:W-:Y:S01]  /*0a60*/  LEA R12, R12, R25, 0x2 ;  /* 0x000000190c0c7211 */ /* 0x000fe200078e10ff */
[----:B------:R-:W-:Y:S01]  /*0a70*/  FMUL R19, R18, R19 ;  /* 0x0000001312137220 */ /* 0x000fe20000400000 */
[----:B------:R-:W-:-:S05]  /*0a80*/  FMUL R15, R13, R20 ;  /* 0x000000140d0f7220 */ /* 0x000fca0000400000 */
[----:B------:R-:W-:Y:S04]  /*0a90*/  STS [R8], R15 ;  /* 0x0000000f08007388 */ /* 0x000fe80000000800 */
[----:B------:R0:W-:Y:S01]  /*0aa0*/  STS [R12+0x108], R19 ;  /* 0x000108130c007388 */ /* 0x0001e20000000800 */
[----:B------:R-:W-:Y:S01]  /*0ab0*/  IMAD.SHL.U32 R18, R14, 0x8, RZ ;  /* 0x000000080e127824 */ /* 0x000fe200078e00ff */
[----:B------:R-:W-:Y:S01]  /*0ac0*/  SHF.R.U32.HI R10, RZ, 0x2, R14 ;  /* 0x00000002ff0a7819 */ /* 0x000fe2000001160e */
[----:B------:R-:W-:-:S03]  /*0ad0*/  @P1 FMUL R11, R11, 0.25 ;  /* 0x3e8000000b0b1820 */ /* 0x000fc60000400000 */
[----:B------:R-:W-:Y:S02]  /*0ae0*/  LOP3.LUT R10, R10, 0x18, RZ, 0xc0, !PT ;  /* 0x000000180a0a7812 */ /* 0x000fe400078ec0ff */
[----:B------:R-:W-:Y:S01]  /*0af0*/  LOP3.LUT R13, R18, 0x3f8, RZ, 0xc0, !PT ;  /* 0x000003f8120d7812 */ /* 0x000fe200078ec0ff */
[----:B------:R-:W-:-:S03]  /*0b00*/  @!P3 FMUL R11, R11, 16777216 ;  /* 0x4b8000000b0bb820 */ /* 0x000fc60000400000 */
[----:B------:R-:W-:Y:S01]  /*0b10*/  IADD3 R17, R13, UR4, R10 ;  /* 0x000000040d117c10 */ /* 0x000fe2000fffe00a */
[----:B------:R-:W-:Y:S01]  /*0b20*/  BAR.SYNC.DEFER_BLOCKING 0x0 ;  /* 0x0000000000007b1d */ /* 0x000fe20000010000 */
[----:B------:R-:W-:Y:S01]  /*0b30*/  FMUL R25, R9, R11 ;  /* 0x0000000b09197220 */ /* 0x000fe20000400000 */
[----:B------:R-:W-:-:S04]  /*0b40*/  @P2 FMUL R16, R16, 0.25 ;  /* 0x3e80000010102820 */ /* 0x000fc80000400000 */
[----:B------:R-:W-:Y:S01]  /*0b50*/  @!P4 FMUL R16, R16, 16777216 ;  /* 0x4b8000001010c820 */ /* 0x000fe20000400000 */
[----:B------:R-:W-:Y:S01]  /*0b60*/  LDS.64 R10, [R17] ;  /* 0x00000000110a7984 */ /* 0x000fe20000000a00 */
[----:B------:R-:W-:Y:S02]  /*0b70*/  BAR.SYNC.DEFER_BLOCKING 0x0 ;  /* 0x0000000000007b1d */ /* 0x000fe40000010000 */
[----:B------:R-:W-:-:S04]  /*0b80*/  FMUL R27, R7, R16 ;  /* 0x00000010071b7220 */ /* 0x000fc80000400000 */
[----:B------:R-:W-:Y:S04]  /*0b90*/  STS [R8], R25 ;  /* 0x0000001908007388 */ /* 0x000fe80000000800 */
[----:B------:R-:W-:Y:S01]  /*0ba0*/  STS [R12+0x108], R27 ;  /* 0x0001081b0c007388 */ /* 0x000fe20000000800 */
[----:B------:R-:W-:Y:S06]  /*0bb0*/  BAR.SYNC.DEFER_BLOCKING 0x0 ;  /* 0x0000000000007b1d */ /* 0x000fec0000010000 */
[----:B------:R-:W4:Y:S01]  /*0bc0*/  LDS.64 R14, [R17] ;  /* 0x00000000110e7984 */ /* 0x000f220000000a00 */
[----:B------:R-:W-:-:S02]  /*0bd0*/  LOP3.LUT R16, R18, 0xf8, RZ, 0xc0, !PT ;  /* 0x000000f812107812 */ /* 0x000fc400078ec0ff */
[----:B------:R-:W-:Y:S02]  /*0be0*/  LOP3.LUT R18, R23, 0xf8, R18, 0xf8, !PT ;  /* 0x000000f817127812 */ /* 0x000fe400078ef812 */
[----:B0-----:R-:W-:-:S05]  /*0bf0*/  IADD3 R19, R16, UR4, RZ ;  /* 0x0000000410137c10 */ /* 0x001fca000fffe0ff */
[----:B------:R-:W-:Y:S01]  /*0c00*/  IMAD R18, R18, 0x4, R19 ;  /* 0x0000000412127824 */ /* 0x000fe200078e0213 */
[----:B------:R-:W-:-:S04]  /*0c10*/  LOP3.LUT R24, R24, 0xfc, RZ, 0xc0, !PT ;  /* 0x000000fc18187812 */ /* 0x000fc800078ec0ff */
[----:B------:R-:W-:Y:S01]  /*0c20*/  IADD3 R24, R13, UR4, R24 ;  /* 0x000000040d187c10 */ /* 0x000fe2000fffe018 */
[----:B------:R-:W-:Y:S01]  /*0c30*/  BAR.SYNC.DEFER_BLOCKING 0x0 ;  /* 0x0000000000007b1d */ /* 0x000fe20000010000 */
[----:B----4-:R-:W-:Y:S01]  /*0c40*/  FFMA R10, R14, R2, R10 ;  /* 0x000000020e0a7223 */ /* 0x010fe2000000000a */
[----:B------:R-:W-:-:S06]  /*0c50*/  FFMA R11, R15, R3, R11 ;  /* 0x000000030f0b7223 */ /* 0x000fcc000000000b */
[----:B------:R-:W0:Y:S01]  /*0c60*/  LDC.64 R2, c[0x0][0x230] ;  /* 0x00008c00ff027b82 */ /* 0x000e220000000a00 */
[----:B------:R-:W-:Y:S04]  /*0c70*/  STS [R18], R10 ;  /* 0x0000000a12007388 */ /* 0x000fe80000000800 */
[----:B------:R-:W-:Y:S03]  /*0c80*/  STS [R18+0x14], R11 ;  /* 0x0000140b12007388 */ /* 0x000fe60000000800 */
[----:B------:R-:W-:Y:S06]  /*0c90*/  BAR.SYNC.DEFER_BLOCKING 0x0 ;  /* 0x0000000000007b1d */ /* 0x000fec0000010000 */
[----:B------:R-:W1:Y:S04]  /*0ca0*/  LDS R13, [R24] ;  /* 0x00000000180d7984 */ /* 0x000e680000000800 */
[----:B------:R-:W2:Y:S01]  /*0cb0*/  LDS R8, [R24+0x4] ;  /* 0x0000040018087984 */ /* 0x000ea20000000800 */
[----:B------:R-:W-:Y:S01]  /*0cc0*/  @P1 FMUL R6, R6, 0.25 ;  /* 0x3e80000006061820 */ /* 0x000fe20000400000 */
[----:B------:R-:W-:-:S03]  /*0cd0*/  @P2 FMUL R0, R0, 0.25 ;  /* 0x3e80000000002820 */ /* 0x000fc60000400000 */
[----:B------:R-:W-:Y:S01]  /*0ce0*/  @!P3 FMUL R6, R6, 16777216 ;  /* 0x4b8000000606b820 */ /* 0x000fe20000400000 */
[----:B------:R-:W-:-:S03]  /*0cf0*/  @!P4 FMUL R0, R0, 16777216 ;  /* 0x4b8000000000c820 */ /* 0x000fc60000400000 */
[----:B------:R-:W-:Y:S01]  /*0d00*/  FMUL R6, R9, R6 ;  /* 0x0000000609067220 */ /* 0x000fe20000400000 */
[----:B------:R-:W-:Y:S01]  /*0d10*/  FMUL R7, R7, R0 ;  /* 0x0000000007077220 */ /* 0x000fe20000400000 */
[----:B0-----:R-:W-:-:S04]  /*0d20*/  IMAD.WIDE R2, R21, 0x4, R2 ;  /* 0x0000000415027825 */ /* 0x001fc800078e0202 */
[----:B-1----:R-:W-:Y:S01]  /*0d30*/  FFMA R4, R6, R4, R13 ;  /* 0x0000000406047223 */ /* 0x002fe2000000000d */
[----:B--2---:R-:W-:Y:S01]  /*0d40*/  FFMA R5, R7, R5, R8 ;  /* 0x0000000507057223 */ /* 0x004fe20000000008 */
[----:B------:R-:W-:Y:S06]  /*0d50*/  @!P0 EXIT ;  /* 0x000000000000894d */ /* 0x000fec0003800000 */
[----:B------:R-:W-:Y:S01]  /*0d60*/  STG.E.64 desc[UR6][R2.64], R4 ;  /* 0x0000000402007986 */ /* 0x000fe2000c101b06 */
[----:B------:R-:W-:Y:S05]  /*0d70*/  EXIT ;  /* 0x000000000000794d */ /* 0x000fea0003800000 */
.L_x_0:
[----:B------:R-:W-:-:S00]  /*0d80*/  BRA `(.L_x_0) ;  /* 0xfffffffc00fc7947 */ /* 0x000fc0000383ffff */
[----:B------:R-:W-:-:S00]  /*0d90*/  NOP ;  /* 0x0000000000007918 */ /* 0x000fc00000000000 */
        /* <DEDUP_REMOVED lines=14> */
.L_x_1:


//--------------------- .nv.shared.triton_poi_fused_add_clone_mul_6 --------------------------
	.section	.nv.shared.triton_poi_fused_add_clone_mul_6,"aw",@nobits
	.sectionflags	@""
	.align	16
	.zero		1024


//--------------------- .nv.constant0.triton_poi_fused_add_clone_mul_6 --------------------------
	.section	.nv.constant0.triton_poi_fused_add_clone_mul_6,"a",@progbits
	.sectionflags	@""
	.align	4
.nv.constant0.triton_poi_fused_add_clone_mul_6:
	.zero		576
